//
// Generated by NVIDIA NVVM Compiler
//
// Compiler Build ID: CL-36424714
// Cuda compilation tools, release 13.0, V13.0.88
// Based on NVVM 20.0.0
//

.version 9.0
.target sm_100
.address_size 64

	// .globl	_Z19oddeven_sort_kernelPiii

.visible .entry _Z19oddeven_sort_kernelPiii(
	.param .u64 .ptr .align 1 _Z19oddeven_sort_kernelPiii_param_0,
	.param .u32 _Z19oddeven_sort_kernelPiii_param_1,
	.param .u32 _Z19oddeven_sort_kernelPiii_param_2
)
{
	.reg .pred 	%p<3>;
	.reg .b32 	%r<16>;
	.reg .b64 	%rd<5>;

	ld.param.u64 	%rd2, [_Z19oddeven_sort_kernelPiii_param_0];
	ld.param.u32 	%r4, [_Z19oddeven_sort_kernelPiii_param_1];
	ld.param.u32 	%r5, [_Z19oddeven_sort_kernelPiii_param_2];
	shr.u32 	%r6, %r5, 31;
	add.s32 	%r7, %r5, %r6;
	and.b32  	%r8, %r7, -2;
	sub.s32 	%r9, %r5, %r8;
	mov.u32 	%r10, %tid.x;
	mov.u32 	%r11, %ctaid.x;
	mov.u32 	%r12, %ntid.x;
	mad.lo.s32 	%r13, %r11, %r12, %r10;
	shl.b32 	%r14, %r13, 1;
	add.s32 	%r1, %r9, %r14;
	add.s32 	%r15, %r4, -1;
	setp.ge.s32 	%p1, %r1, %r15;
	@%p1 bra 	$L__BB0_3;
	cvta.to.global.u64 	%rd3, %rd2;
	mul.wide.s32 	%rd4, %r1, 4;
	add.s64 	%rd1, %rd3, %rd4;
	ld.global.u32 	%r2, [%rd1];
	ld.global.u32 	%r3, [%rd1+4];
	setp.le.s32 	%p2, %r2, %r3;
	@%p2 bra 	$L__BB0_3;
	st.global.u32 	[%rd1], %r3;
	st.global.u32 	[%rd1+4], %r2;
$L__BB0_3:
	ret;

}


// ===== COMPILED SASS (sm_100) =====

	.target	sm_100

	.elftype	@"ET_EXEC"


//--------------------- .note.nv.tkinfo           --------------------------
	.section	.note.nv.tkinfo,"",@"SHT_NOTE"
	.sectionflags	@"SHF_NOTE_NV_TKINFO"
	.tkinfo
        /*0018*/ 	.word	0x00000002
        /*0030*/ 	.string	""
        /*0030*/ 	.string	"ptxas"
        /*0030*/ 	.string	"Cuda compilation tools, release 13.0, V13.0.88"
        /*0030*/ 	.string	"Build cuda_13.0.r13.0/compiler.36424714_0"
        /*0030*/ 	.string	"-arch sm_100 -m 64 "



//--------------------- .note.nv.cuinfo           --------------------------
	.section	.note.nv.cuinfo,"",@"SHT_NOTE"
	.sectionflags	@"SHF_NOTE_NV_CUINFO"
        /*0018*/ 	.short	0x0002
        /*001a*/ 	.short	0x0064
        /*001c*/ 	.short	0x0082
	.zero		2


//--------------------- .nv.info                  --------------------------
	.section	.nv.info,"",@"SHT_CUDA_INFO"
	.align	4


	//----- nvinfo : EIATTR_REGCOUNT
	.align		4
        /*0000*/ 	.byte	0x04, 0x2f
        /*0002*/ 	.short	(.L_1 - .L_0)
	.align		4
.L_0:
        /*0004*/ 	.word	index@(_Z19oddeven_sort_kernelPiii)
        /*0008*/ 	.word	0x00000008


	//----- nvinfo : EIATTR_FRAME_SIZE
	.align		4
.L_1:
        /*000c*/ 	.byte	0x04, 0x11
        /*000e*/ 	.short	(.L_3 - .L_2)
	.align		4
.L_2:
        /*0010*/ 	.word	index@(_Z19oddeven_sort_kernelPiii)
        /*0014*/ 	.word	0x00000000


	//----- nvinfo : EIATTR_MIN_STACK_SIZE
	.align		4
.L_3:
        /*0018*/ 	.byte	0x04, 0x12
        /*001a*/ 	.short	(.L_5 - .L_4)
	.align		4
.L_4:
        /*001c*/ 	.word	index@(_Z19oddeven_sort_kernelPiii)
        /*0020*/ 	.word	0x00000000
.L_5:


//--------------------- .nv.compat                --------------------------
	.section	.nv.compat,"",@"SHT_CUDA_COMPAT_INFO"
	.align	4
        /*0000*/ 	.byte	0x02, 0x09, 0x00, 0x00, 0x02, 0x02, 0x01, 0x00, 0x02, 0x05, 0x05, 0x00, 0x03, 0x07, 0x01, 0x01
        /*0010*/ 	.byte	0x02, 0x03, 0x00, 0x00, 0x02, 0x06, 0x01, 0x00, 0x04, 0x0b, 0x08, 0x00, 0x09, 0x00, 0x00, 0x00
        /*0020*/ 	.byte	0x00, 0x00, 0x00, 0x00


//--------------------- .nv.info._Z19oddeven_sort_kernelPiii --------------------------
	.section	.nv.info._Z19oddeven_sort_kernelPiii,"",@"SHT_CUDA_INFO"
	.sectionflags	@""
	.align	4


	//----- nvinfo : EIATTR_CUDA_API_VERSION
	.align		4
        /*0000*/ 	.byte	0x04, 0x37
        /*0002*/ 	.short	(.L_7 - .L_6)
.L_6:
        /*0004*/ 	.word	0x00000082


	//----- nvinfo : EIATTR_KPARAM_INFO
	.align		4
.L_7:
        /*0008*/ 	.byte	0x04, 0x17
        /*000a*/ 	.short	(.L_9 - .L_8)
.L_8:
        /*000c*/ 	.word	0x00000000
        /*0010*/ 	.short	0x0002
        /*0012*/ 	.short	0x000c
        /*0014*/ 	.byte	0x00, 0xf0, 0x11, 0x00


	//----- nvinfo : EIATTR_KPARAM_INFO
	.align		4
.L_9:
        /*0018*/ 	.byte	0x04, 0x17
        /*001a*/ 	.short	(.L_11 - .L_10)
.L_10:
        /*001c*/ 	.word	0x00000000
        /*0020*/ 	.short	0x0001
        /*0022*/ 	.short	0x0008
        /*0024*/ 	.byte	0x00, 0xf0, 0x11, 0x00


	//----- nvinfo : EIATTR_KPARAM_INFO
	.align		4
.L_11:
        /*0028*/ 	.byte	0x04, 0x17
        /*002a*/ 	.short	(.L_13 - .L_12)
.L_12:
        /*002c*/ 	.word	0x00000000
        /*0030*/ 	.short	0x0000
        /*0032*/ 	.short	0x0000
        /*0034*/ 	.byte	0x00, 0xf5, 0x21, 0x00


	//----- nvinfo : EIATTR_SPARSE_MMA_MASK
	.align		4
.L_13:
        /*0038*/ 	.byte	0x03, 0x50
        /*003a*/ 	.short	0x0000


	//----- nvinfo : EIATTR_MAXREG_COUNT
	.align		4
        /*003c*/ 	.byte	0x03, 0x1b
        /*003e*/ 	.short	0x00ff


	//----- nvinfo : EIATTR_MERCURY_ISA_VERSION
	.align		4
        /*0040*/ 	.byte	0x03, 0x5f
        /*0042*/ 	.short	0x0101


	//----- nvinfo : EIATTR_VRC_CTA_INIT_COUNT
	.align		4
        /*0044*/ 	.byte	0x02, 0x4a
	.zero		1
	.zero		1


	//----- nvinfo : EIATTR_EXIT_INSTR_OFFSETS
	.align		4
        /*0048*/ 	.byte	0x04, 0x1c
        /*004a*/ 	.short	(.L_15 - .L_14)


	//   ....[0]....
.L_14:
        /*004c*/ 	.word	0x000000c0


	//   ....[1]....
        /*0050*/ 	.word	0x00000130


	//   ....[2]....
        /*0054*/ 	.word	0x00000160


	//----- nvinfo : EIATTR_CBANK_PARAM_SIZE
	.align		4
.L_15:
        /*0058*/ 	.byte	0x03, 0x19
        /*005a*/ 	.short	0x0010


	//----- nvinfo : EIATTR_PARAM_CBANK
	.align		4
        /*005c*/ 	.byte	0x04, 0x0a
        /*005e*/ 	.short	(.L_17 - .L_16)
	.align		4
.L_16:
        /*0060*/ 	.word	index@(.nv.constant0._Z19oddeven_sort_kernelPiii)
        /*0064*/ 	.short	0x0380
        /*0066*/ 	.short	0x0010


	//----- nvinfo : EIATTR_SW_WAR
	.align		4
.L_17:
        /*0068*/ 	.byte	0x04, 0x36
        /*006a*/ 	.short	(.L_19 - .L_18)
.L_18:
        /*006c*/ 	.word	0x00000008
.L_19:


//--------------------- .nv.callgraph             --------------------------
	.section	.nv.callgraph,"",@"SHT_CUDA_CALLGRAPH"
	.align	4
	.sectionentsize	8
	.align		4
        /*0000*/ 	.word	0x00000000
	.align		4
        /*0004*/ 	.word	0xffffffff
	.align		4
        /*0008*/ 	.word	0x00000000
	.align		4
        /*000c*/ 	.word	0xfffffffe
	.align		4
        /*0010*/ 	.word	0x00000000
	.align		4
        /*0014*/ 	.word	0xfffffffd
	.align		4
        /*0018*/ 	.word	0x00000000
	.align		4
        /*001c*/ 	.word	0xfffffffc


//--------------------- .text._Z19oddeven_sort_kernelPiii --------------------------
	.section	.text._Z19oddeven_sort_kernelPiii,"ax",@progbits
	.align	128
        .global         _Z19oddeven_sort_kernelPiii
        .type           _Z19oddeven_sort_kernelPiii,@function
        .size           _Z19oddeven_sort_kernelPiii,(.L_x_1 - _Z19oddeven_sort_kernelPiii)
        .other          _Z19oddeven_sort_kernelPiii,@"STO_CUDA_ENTRY STV_DEFAULT"
_Z19oddeven_sort_kernelPiii:
.text._Z19oddeven_sort_kernelPiii:
[----:B------:R-:W-:Y:S01]  /*0000*/  LDC R1, c[0x0][0x37c] ;  /* 0x0000df00ff017b82 */ /* 0x000fe20000000800 */
[----:B------:R-:W0:Y:S01]  /*0010*/  S2R R0, SR_TID.X ;  /* 0x0000000000007919 */ /* 0x000e220000002100 */
[----:B------:R-:W1:Y:S06]  /*0020*/  LDCU.64 UR6, c[0x0][0x388] ;  /* 0x00007100ff0677ac */ /* 0x000e6c0008000a00 */
[----:B------:R-:W0:Y:S08]  /*0030*/  S2UR UR5, SR_CTAID.X ;  /* 0x00000000000579c3 */ /* 0x000e300000002500 */
[----:B------:R-:W0:Y:S01]  /*0040*/  LDC R3, c[0x0][0x360] ;  /* 0x0000d800ff037b82 */ /* 0x000e220000000800 */
[----:B-1----:R-:W-:-:S04]  /*0050*/  ULEA.HI UR4, UR7, UR7, URZ, 0x1 ;  /* 0x0000000707047291 */ /* 0x002fc8000f8f08ff */
[----:B------:R-:W-:-:S04]  /*0060*/  ULOP3.LUT UR4, UR4, 0xfffffffe, URZ, 0xc0, !UPT ;  /* 0xfffffffe04047892 */ /* 0x000fc8000f8ec0ff */
[----:B------:R-:W-:Y:S01]  /*0070*/  UIADD3 UR4, UPT, UPT, -UR4, UR7, URZ ;  /* 0x0000000704047290 */ /* 0x000fe2000fffe1ff */
[----:B0-----:R-:W-:Y:S01]  /*0080*/  IMAD R0, R3, UR5, R0 ;  /* 0x0000000503007c24 */ /* 0x001fe2000f8e0200 */
[----:B------:R-:W-:-:S04]  /*0090*/  UIADD3 UR5, UPT, UPT, UR6, -0x1, URZ ;  /* 0xffffffff06057890 */ /* 0x000fc8000fffe0ff */
[----:B------:R-:W-:-:S04]  /*00a0*/  LEA R5, R0, UR4, 0x1 ;  /* 0x0000000400057c11 */ /* 0x000fc8000f8e08ff */
[----:B------:R-:W-:-:S13]  /*00b0*/  ISETP.GE.AND P0, PT, R5, UR5, PT ;  /* 0x0000000505007c0c */ /* 0x000fda000bf06270 */
[----:B------:R-:W-:Y:S05]  /*00c0*/  @P0 EXIT ;  /* 0x000000000000094d */ /* 0x000fea0003800000 */
[----:B------:R-:W0:Y:S01]  /*00d0*/  LDC.64 R2, c[0x0][0x380] ;  /* 0x0000e000ff027b82 */ /* 0x000e220000000a00 */
[----:B------:R-:W1:Y:S01]  /*00e0*/  LDCU.64 UR4, c[0x0][0x358] ;  /* 0x00006b00ff0477ac */ /* 0x000e620008000a00 */
[----:B0-----:R-:W-:-:S05]  /*00f0*/  IMAD.WIDE R2, R5, 0x4, R2 ;  /* 0x0000000405027825 */ /* 0x001fca00078e0202 */
[----:B-1----:R-:W2:Y:S04]  /*0100*/  LDG.E R5, desc[UR4][R2.64] ;  /* 0x0000000402057981 */ /* 0x002ea8000c1e1900 */
[----:B------:R-:W2:Y:S02]  /*0110*/  LDG.E R0, desc[UR4][R2.64+0x4] ;  /* 0x0000040402007981 */ /* 0x000ea4000c1e1900 */
[----:B--2---:R-:W-:-:S13]  /*0120*/  ISETP.GT.AND P0, PT, R5, R0, PT ;  /* 0x000000000500720c */ /* 0x004fda0003f04270 */
[----:B------:R-:W-:Y:S05]  /*0130*/  @!P0 EXIT ;  /* 0x000000000000894d */ /* 0x000fea0003800000 */
[----:B------:R-:W-:Y:S04]  /*0140*/  STG.E desc[UR4][R2.64], R0 ;  /* 0x0000000002007986 */ /* 0x000fe8000c101904 */
[----:B------:R-:W-:Y:S01]  /*0150*/  STG.E desc[UR4][R2.64+0x4], R5 ;  /* 0x0000040502007986 */ /* 0x000fe2000c101904 */
[----:B------:R-:W-:Y:S05]  /*0160*/  EXIT ;  /* 0x000000000000794d */ /* 0x000fea0003800000 */
.L_x_0:
[----:B------:R-:W-:-:S00]  /*0170*/  BRA `(.L_x_0) ;  /* 0xfffffffc00fc7947 */ /* 0x000fc0000383ffff */
[----:B------:R-:W-:-:S00]  /*0180*/  NOP ;  /* 0x0000000000007918 */ /* 0x000fc00000000000 */
[----:B------:R-:W-:-:S00]  /*0190*/  NOP ;  /* 0x0000000000007918 */ /* 0x000fc00000000000 */
[----:B------:R-:W-:-:S00]  /*01a0*/  NOP ;  /* 0x0000000000007918 */ /* 0x000fc00000000000 */
[----:B------:R-:W-:-:S00]  /*01b0*/  NOP ;  /* 0x0000000000007918 */ /* 0x000fc00000000000 */
[----:B------:R-:W-:-:S00]  /*01c0*/  NOP ;  /* 0x0000000000007918 */ /* 0x000fc00000000000 */
[----:B------:R-:W-:-:S00]  /*01d0*/  NOP ;  /* 0x0000000000007918 */ /* 0x000fc00000000000 */
[----:B------:R-:W-:-:S00]  /*01e0*/  NOP ;  /* 0x0000000000007918 */ /* 0x000fc00000000000 */
[----:B------:R-:W-:-:S00]  /*01f0*/  NOP ;  /* 0x0000000000007918 */ /* 0x000fc00000000000 */
.L_x_1:


//--------------------- .nv.shared.reserved.0     --------------------------
	.section	.nv.shared.reserved.0,"aw",@nobits
	.weak		__nv_reservedSMEM_offset_0_alias
	.size		__nv_reservedSMEM_offset_0_alias, 0, 64
	.other		__nv_reservedSMEM_offset_0_alias,@"STO_CUDA_RESERVED_SHARED STV_DEFAULT"
__nv_reservedSMEM_offset_0_alias:
	.zero		0
	.zero		64


//--------------------- .nv.constant0._Z19oddeven_sort_kernelPiii --------------------------
	.section	.nv.constant0._Z19oddeven_sort_kernelPiii,"a",@progbits
	.sectionflags	@""
	.align	4
.nv.constant0._Z19oddeven_sort_kernelPiii:
	.zero		912


//--------------------- SYMBOLS --------------------------

	.type		.nv.reservedSmem.offset0,@object
	.size		.nv.reservedSmem.offset0,0x4
